	.headerflags	@"EF_CUDA_TEXMODE_UNIFIED EF_CUDA_64BIT_ADDRESS EF_CUDA_ACCELERATORS EF_CUDA_SM90 EF_CUDA_VIRTUAL_SM(EF_CUDA_SM90)"
	.elftype	@"ET_EXEC"


//--------------------- .nv.info                  --------------------------
	.section	.nv.info,"",@"SHT_CUDA_INFO"
	.align	4


	//----- nvinfo : EIATTR_REGCOUNT
	.align		4
        /*0000*/ 	.byte	0x04, 0x2f
        /*0002*/ 	.short	(.L_2 - .L_1)
	.align		4
.L_1:
        /*0004*/ 	.word	index@(triton_per_fused__native_batch_norm_legit_convolution_leaky_relu_1)
        /*0008*/ 	.word	0x0000001e


	//----- nvinfo : EIATTR_MIN_STACK_SIZE
	.align		4
.L_2:
        /*000c*/ 	.byte	0x04, 0x12
        /*000e*/ 	.short	(.L_4 - .L_3)
	.align		4
.L_3:
        /*0010*/ 	.word	index@(triton_per_fused__native_batch_norm_legit_convolution_leaky_relu_1)
        /*0014*/ 	.word	0x00000000


	//----- nvinfo : EIATTR_FRAME_SIZE
	.align		4
.L_4:
        /*0018*/ 	.byte	0x04, 0x11
        /*001a*/ 	.short	(.L_6 - .L_5)
	.align		4
.L_5:
        /*001c*/ 	.word	index@(triton_per_fused__native_batch_norm_legit_convolution_leaky_relu_1)
        /*0020*/ 	.word	0x00000000


	//----- nvinfo : EIATTR_MIN_STACK_SIZE
	.align		4
.L_6:
        /*0024*/ 	.byte	0x04, 0x12
        /*0026*/ 	.short	(.L_8 - .L_7)
	.align		4
.L_7:
        /*0028*/ 	.word	index@(triton_per_fused__native_batch_norm_legit_convolution_leaky_relu_1)
        /*002c*/ 	.word	0x00000000
.L_8:


//--------------------- .nv.info.triton_per_fused__native_batch_norm_legit_convolution_leaky_relu_1 --------------------------
	.section	.nv.info.triton_per_fused__native_batch_norm_legit_convolution_leaky_relu_1,"",@"SHT_CUDA_INFO"
	.sectionflags	@""
	.align	4


	//----- nvinfo : EIATTR_CUDA_API_VERSION
	.align		4
        /*0000*/ 	.byte	0x04, 0x37
        /*0002*/ 	.short	(.L_10 - .L_9)
.L_9:
        /*0004*/ 	.word	0x0000007c


	//----- nvinfo : EIATTR_KPARAM_INFO
	.align		4
.L_10:
        /*0008*/ 	.byte	0x04, 0x17
        /*000a*/ 	.short	(.L_12 - .L_11)
.L_11:
        /*000c*/ 	.word	0x00000000
        /*0010*/ 	.short	0x0006
        /*0012*/ 	.short	0x002c
        /*0014*/ 	.byte	0x00, 0xf0, 0x11, 0x00


	//----- nvinfo : EIATTR_KPARAM_INFO
	.align		4
.L_12:
        /*0018*/ 	.byte	0x04, 0x17
        /*001a*/ 	.short	(.L_14 - .L_13)
.L_13:
        /*001c*/ 	.word	0x00000000
        /*0020*/ 	.short	0x0005
        /*0022*/ 	.short	0x0028
        /*0024*/ 	.byte	0x00, 0xf0, 0x11, 0x00


	//----- nvinfo : EIATTR_KPARAM_INFO
	.align		4
.L_14:
        /*0028*/ 	.byte	0x04, 0x17
        /*002a*/ 	.short	(.L_16 - .L_15)
.L_15:
        /*002c*/ 	.word	0x00000000
        /*0030*/ 	.short	0x0004
        /*0032*/ 	.short	0x0020
        /*0034*/ 	.byte	0x00, 0xf4, 0x21, 0x00


	//----- nvinfo : EIATTR_KPARAM_INFO
	.align		4
.L_16:
        /*0038*/ 	.byte	0x04, 0x17
        /*003a*/ 	.short	(.L_18 - .L_17)
.L_17:
        /*003c*/ 	.word	0x00000000
        /*0040*/ 	.short	0x0003
        /*0042*/ 	.short	0x0018
        /*0044*/ 	.byte	0x00, 0xf4, 0x21, 0x00


	//----- nvinfo : EIATTR_KPARAM_INFO
	.align		4
.L_18:
        /*0048*/ 	.byte	0x04, 0x17
        /*004a*/ 	.short	(.L_20 - .L_19)
.L_19:
        /*004c*/ 	.word	0x00000000
        /*0050*/ 	.short	0x0002
        /*0052*/ 	.short	0x0010
        /*0054*/ 	.byte	0x00, 0xf4, 0x21, 0x00


	//----- nvinfo : EIATTR_KPARAM_INFO
	.align		4
.L_20:
        /*0058*/ 	.byte	0x04, 0x17
        /*005a*/ 	.short	(.L_22 - .L_21)
.L_21:
        /*005c*/ 	.word	0x00000000
        /*0060*/ 	.short	0x0001
        /*0062*/ 	.short	0x0008
        /*0064*/ 	.byte	0x00, 0xf4, 0x21, 0x00


	//----- nvinfo : EIATTR_KPARAM_INFO
	.align		4
.L_22:
        /*0068*/ 	.byte	0x04, 0x17
        /*006a*/ 	.short	(.L_24 - .L_23)
.L_23:
        /*006c*/ 	.word	0x00000000
        /*0070*/ 	.short	0x0000
        /*0072*/ 	.short	0x0000
        /*0074*/ 	.byte	0x00, 0xf4, 0x21, 0x00


	//----- nvinfo : EIATTR_SPARSE_MMA_MASK
	.align		4
.L_24:
        /*0078*/ 	.byte	0x03, 0x50
        /*007a*/ 	.short	0x0000


	//----- nvinfo : EIATTR_MAXREG_COUNT
	.align		4
        /*007c*/ 	.byte	0x03, 0x1b
        /*007e*/ 	.short	0x00ff


	//----- nvinfo : EIATTR_COOP_GROUP_MASK_REGIDS
	.align		4
        /*0080*/ 	.byte	0x04, 0x29
        /*0082*/ 	.short	(.L_26 - .L_25)


	//   ....[0]....
.L_25:
        /*0084*/ 	.word	0xffffffff


	//   ....[1]....
        /*0088*/ 	.word	0xffffffff


	//   ....[2]....
        /*008c*/ 	.word	0xffffffff


	//   ....[3]....
        /*0090*/ 	.word	0xffffffff


	//   ....[4]....
        /*0094*/ 	.word	0xffffffff


	//   ....[5]....
        /*0098*/ 	.word	0xffffffff


	//   ....[6]....
        /*009c*/ 	.word	0xffffffff


	//   ....[7]....
        /*00a0*/ 	.word	0xffffffff


	//   ....[8]....
        /*00a4*/ 	.word	0xffffffff


	//   ....[9]....
        /*00a8*/ 	.word	0xffffffff


	//   ....[10]....
        /*00ac*/ 	.word	0xffffffff


	//   ....[11]....
        /*00b0*/ 	.word	0xffffffff


	//----- nvinfo : EIATTR_COOP_GROUP_INSTR_OFFSETS
	.align		4
.L_26:
        /*00b4*/ 	.byte	0x04, 0x28
        /*00b6*/ 	.short	(.L_28 - .L_27)


	//   ....[0]....
.L_27:
        /*00b8*/ 	.word	0x000001d0


	//   ....[1]....
        /*00bc*/ 	.word	0x000001f0


	//   ....[2]....
        /*00c0*/ 	.word	0x00000210


	//   ....[3]....
        /*00c4*/ 	.word	0x00000230


	//   ....[4]....
        /*00c8*/ 	.word	0x00000250


	//   ....[5]....
        /*00cc*/ 	.word	0x000002f0


	//   ....[6]....
        /*00d0*/ 	.word	0x000003e0


	//   ....[7]....
        /*00d4*/ 	.word	0x00000400


	//   ....[8]....
        /*00d8*/ 	.word	0x00000420


	//   ....[9]....
        /*00dc*/ 	.word	0x00000440


	//   ....[10]....
        /*00e0*/ 	.word	0x00000480


	//   ....[11]....
        /*00e4*/ 	.word	0x000004f0


	//----- nvinfo : EIATTR_EXIT_INSTR_OFFSETS
	.align		4
.L_28:
        /*00e8*/ 	.byte	0x04, 0x1c
        /*00ea*/ 	.short	(.L_30 - .L_29)


	//   ....[0]....
.L_29:
        /*00ec*/ 	.word	0x000006b0


	//   ....[1]....
        /*00f0*/ 	.word	0x000006d0


	//----- nvinfo : EIATTR_REQNTID
	.align		4
.L_30:
        /*00f4*/ 	.byte	0x04, 0x10
        /*00f6*/ 	.short	(.L_32 - .L_31)
.L_31:
        /*00f8*/ 	.word	0x00000040
        /*00fc*/ 	.word	0x00000001
        /*0100*/ 	.word	0x00000001


	//----- nvinfo : EIATTR_CBANK_PARAM_SIZE
	.align		4
.L_32:
        /*0104*/ 	.byte	0x03, 0x19
        /*0106*/ 	.short	0x0030


	//----- nvinfo : EIATTR_PARAM_CBANK
	.align		4
        /*0108*/ 	.byte	0x04, 0x0a
        /*010a*/ 	.short	(.L_34 - .L_33)
	.align		4
.L_33:
        /*010c*/ 	.word	index@(.nv.constant0.triton_per_fused__native_batch_norm_legit_convolution_leaky_relu_1)
        /*0110*/ 	.short	0x0210
        /*0112*/ 	.short	0x0030


	//----- nvinfo : EIATTR_SW_WAR
	.align		4
.L_34:
        /*0114*/ 	.byte	0x04, 0x36
        /*0116*/ 	.short	(.L_36 - .L_35)
.L_35:
        /*0118*/ 	.word	0x00000008
.L_36:


//--------------------- .nv.callgraph             --------------------------
	.section	.nv.callgraph,"",@"SHT_CUDA_CALLGRAPH"
	.align	4
	.sectionentsize	8
	.align		4
        /*0000*/ 	.word	0x00000000
	.align		4
        /*0004*/ 	.word	0xffffffff
	.align		4
        /*0008*/ 	.word	0x00000000
	.align		4
        /*000c*/ 	.word	0xfffffffe
	.align		4
        /*0010*/ 	.word	0x00000000
	.align		4
        /*0014*/ 	.word	0xfffffffd
	.align		4
        /*0018*/ 	.word	0x00000000
	.align		4
        /*001c*/ 	.word	0xfffffffc


//--------------------- .nv.constant4             --------------------------
	.section	.nv.constant4,"a",@progbits
	.align	8
	.align		8
.nv.constant4:
        /*0000*/ 	.dword	_$_str


//--------------------- .text.triton_per_fused__native_batch_norm_legit_convolution_leaky_relu_1 --------------------------
	.section	.text.triton_per_fused__native_batch_norm_legit_convolution_leaky_relu_1,"ax",@progbits
	.sectionflags	@"SHF_BARRIERS=1"
	.align	128
        .global         triton_per_fused__native_batch_norm_legit_convolution_leaky_relu_1
        .type           triton_per_fused__native_batch_norm_legit_convolution_leaky_relu_1,@function
        .size           triton_per_fused__native_batch_norm_legit_convolution_leaky_relu_1,(.L_x_1 - triton_per_fused__native_batch_norm_legit_convolution_leaky_relu_1)
        .other          triton_per_fused__native_batch_norm_legit_convolution_leaky_relu_1,@"STO_CUDA_ENTRY STV_DEFAULT"
triton_per_fused__native_batch_norm_legit_convolution_leaky_relu_1:
.text.triton_per_fused__native_batch_norm_legit_convolution_leaky_relu_1:
[----:B------:R-:W0:Y:S02]  /*0000*/  LDC R1, c[0x0][0x28] ;  /* 0x00000a00ff017b82 */ /* 0x000e240000000800 */
[----:B------:R-:W1:Y:S01]  /*0010*/  S2R R0, SR_CTAID.X ;  /* 0x0000000000007919 */ /* 0x000e620000002500 */
[----:B------:R-:W2:Y:S01]  /*0020*/  LDC.64 R14, c[0x0][0x218] ;  /* 0x00008600ff0e7b82 */ /* 0x000ea20000000a00 */
[----:B------:R-:W-:Y:S01]  /*0030*/  ULDC.64 UR6, c[0x0][0x208] ;  /* 0x0000820000067ab9 */ /* 0x000fe20000000a00 */
[----:B------:R-:W3:Y:S06]  /*0040*/  S2R R21, SR_TID.X ;  /* 0x0000000000157919 */ /* 0x000eec0000002100 */
[----:B------:R-:W4:Y:S01]  /*0050*/  LDC.64 R2, c[0x0][0x210] ;  /* 0x00008400ff027b82 */ /* 0x000f220000000a00 */
[----:B-1----:R-:W-:-:S04]  /*0060*/  SHF.R.S32.HI R5, RZ, 0x1f, R0 ;  /* 0x0000001fff057819 */ /* 0x002fc80000011400 */
[----:B------:R-:W-:Y:S02]  /*0070*/  LEA.HI R4, R5, R0, RZ, 0x7 ;  /* 0x0000000005047211 */ /* 0x000fe400078f38ff */
[----:B---3--:R-:W-:Y:S02]  /*0080*/  SHF.L.U32 R9, R21, 0x2, RZ ;  /* 0x0000000215097819 */ /* 0x008fe400000006ff */
[----:B------:R-:W-:Y:S02]  /*0090*/  LOP3.LUT R7, R4, 0xffffff80, RZ, 0xc0, !PT ;  /* 0xffffff8004077812 */ /* 0x000fe400078ec0ff */
[----:B------:R-:W-:Y:S02]  /*00a0*/  LOP3.LUT R5, R9, 0xfc, RZ, 0xc0, !PT ;  /* 0x000000fc09057812 */ /* 0x000fe400078ec0ff */
[----:B------:R-:W-:Y:S02]  /*00b0*/  IADD3 R7, -R7, R0, RZ ;  /* 0x0000000007077210 */ /* 0x000fe40007ffe1ff */
[----:B------:R-:W-:-:S03]  /*00c0*/  LEA R12, R0, R5, 0x8 ;  /* 0x00000005000c7211 */ /* 0x000fc600078e40ff */
[----:B--2---:R-:W-:-:S04]  /*00d0*/  IMAD.WIDE R14, R7, 0x4, R14 ;  /* 0x00000004070e7825 */ /* 0x004fc800078e020e */
[----:B----4-:R-:W-:Y:S02]  /*00e0*/  IMAD.WIDE R2, R12, 0x4, R2 ;  /* 0x000000040c027825 */ /* 0x010fe400078e0202 */
[----:B------:R-:W2:Y:S04]  /*00f0*/  LDG.E.EL R14, desc[UR6][R14.64] ;  /* 0x000000060e0e7981 */ /* 0x000ea8000c2e1900 */
[----:B------:R-:W2:Y:S01]  /*0100*/  LDG.E.128 R4, desc[UR6][R2.64] ;  /* 0x0000000602047981 */ /* 0x000ea2000c1e1d00 */
[----:B------:R-:W1:Y:S01]  /*0110*/  S2UR UR5, SR_CgaCtaId ;  /* 0x00000000000579c3 */ /* 0x000e620000008800 */
[C---:B------:R-:W-:Y:S01]  /*0120*/  LOP3.LUT P1, RZ, R21.reuse, 0x1f, RZ, 0xc0, !PT ;  /* 0x0000001f15ff7812 */ /* 0x040fe2000782c0ff */
[----:B------:R-:W-:Y:S01]  /*0130*/  UMOV UR4, 0x400 ;  /* 0x0000040000047882 */ /* 0x000fe20000000000 */
[----:B------:R-:W-:Y:S01]  /*0140*/  ISETP.GE.AND P2, PT, R21, 0x2, PT ;  /* 0x000000021500780c */ /* 0x000fe20003f46270 */
[----:B-1----:R-:W-:Y:S01]  /*0150*/  UPRMT UR4, UR5, 0x654, UR4 ;  /* 0x0000065405047896 */ /* 0x002fe20008000004 */
[--C-:B--2---:R-:W-:Y:S01]  /*0160*/  FADD R4, R4, R14.reuse ;  /* 0x0000000e04047221 */ /* 0x104fe20000000000 */
[--C-:B------:R-:W-:Y:S01]  /*0170*/  FADD R5, R5, R14.reuse ;  /* 0x0000000e05057221 */ /* 0x100fe20000000000 */
[----:B------:R-:W-:-:S03]  /*0180*/  FADD R6, R6, R14 ;  /* 0x0000000e06067221 */ /* 0x000fc60000000000 */
[----:B------:R-:W-:Y:S01]  /*0190*/  FADD R11, R4, R5 ;  /* 0x00000005040b7221 */ /* 0x000fe20000000000 */
[----:B------:R-:W-:-:S03]  /*01a0*/  FADD R7, R7, R14 ;  /* 0x0000000e07077221 */ /* 0x000fc60000000000 */
[----:B------:R-:W-:-:S04]  /*01b0*/  FADD R16, R6, R11 ;  /* 0x0000000b06107221 */ /* 0x000fc80000000000 */
[----:B------:R-:W-:-:S05]  /*01c0*/  FADD R16, R7, R16 ;  /* 0x0000001007107221 */ /* 0x000fca0000000000 */
[----:B------:R-:W1:Y:S02]  /*01d0*/  SHFL.BFLY PT, R11, R16, 0x10, 0x1f ;  /* 0x0e001f00100b7f89 */ /* 0x000e6400000e0000 */
[----:B-1----:R-:W-:-:S05]  /*01e0*/  FADD R11, R16, R11 ;  /* 0x0000000b100b7221 */ /* 0x002fca0000000000 */
[----:B------:R-:W1:Y:S02]  /*01f0*/  SHFL.BFLY PT, R18, R11, 0x8, 0x1f ;  /* 0x0d001f000b127f89 */ /* 0x000e6400000e0000 */
[----:B-1----:R-:W-:-:S05]  /*0200*/  FADD R18, R11, R18 ;  /* 0x000000120b127221 */ /* 0x002fca0000000000 */
[----:B------:R-:W1:Y:S02]  /*0210*/  SHFL.BFLY PT, R13, R18, 0x4, 0x1f ;  /* 0x0c801f00120d7f89 */ /* 0x000e6400000e0000 */
[----:B-1----:R-:W-:-:S05]  /*0220*/  FADD R13, R18, R13 ;  /* 0x0000000d120d7221 */ /* 0x002fca0000000000 */
[----:B------:R-:W1:Y:S02]  /*0230*/  SHFL.BFLY PT, R14, R13, 0x2, 0x1f ;  /* 0x0c401f000d0e7f89 */ /* 0x000e6400000e0000 */
[----:B-1----:R-:W-:-:S05]  /*0240*/  FADD R15, R13, R14 ;  /* 0x0000000e0d0f7221 */ /* 0x002fca0000000000 */
[----:B------:R-:W1:Y:S01]  /*0250*/  SHFL.BFLY PT, R14, R15, 0x1, 0x1f ;  /* 0x0c201f000f0e7f89 */ /* 0x000e6200000e0000 */
[----:B------:R-:W-:Y:S01]  /*0260*/  SHF.R.U32.HI R16, RZ, 0x3, R21 ;  /* 0x00000003ff107819 */ /* 0x000fe20000011615 */
[----:B-1----:R-:W-:-:S03]  /*0270*/  FADD R11, R15, R14 ;  /* 0x0000000e0f0b7221 */ /* 0x002fc60000000000 */
[----:B------:R-:W-:-:S05]  /*0280*/  LOP3.LUT R14, R16, 0x4, RZ, 0xc0, !PT ;  /* 0x00000004100e7812 */ /* 0x000fca00078ec0ff */
[----:B------:R-:W-:Y:S01]  /*0290*/  @!P1 STS [R14+UR4], R11 ;  /* 0x0000000b0e009988 */ /* 0x000fe20008000804 */
[----:B------:R-:W-:Y:S06]  /*02a0*/  BAR.SYNC.DEFER_BLOCKING 0x0 ;  /* 0x0000000000007b1d */ /* 0x000fec0000010000 */
[----:B------:R-:W1:Y:S01]  /*02b0*/  @!P2 LDS R10, [R9+UR4] ;  /* 0x00000004090aa984 */ /* 0x000e620008000800 */
[----:B------:R-:W-:-:S04]  /*02c0*/  LOP3.LUT R15, R21, 0x1, RZ, 0xc0, !PT ;  /* 0x00000001150f7812 */ /* 0x000fc800078ec0ff */
[----:B------:R-:W-:-:S04]  /*02d0*/  ISETP.NE.U32.AND P0, PT, R15, 0x1, PT ;  /* 0x000000010f00780c */ /* 0x000fc80003f05070 */
[----:B------:R-:W-:Y:S01]  /*02e0*/  ISETP.LT.AND P0, PT, R21, 0x2, P0 ;  /* 0x000000021500780c */ /* 0x000fe20000701270 */
[----:B-1----:R-:W1:Y:S02]  /*02f0*/  SHFL.BFLY PT, R13, R10, 0x1, 0x1f ;  /* 0x0c201f000a0d7f89 */ /* 0x002e6400000e0000 */
[----:B-1----:R-:W-:-:S10]  /*0300*/  FADD R16, R10, R13 ;  /* 0x0000000d0a107221 */ /* 0x002fd40000000000 */
[----:B------:R-:W-:Y:S01]  /*0310*/  @P0 STS [R9+UR4], R16 ;  /* 0x0000001009000988 */ /* 0x000fe20008000804 */
[----:B------:R-:W-:Y:S06]  /*0320*/  BAR.SYNC.DEFER_BLOCKING 0x0 ;  /* 0x0000000000007b1d */ /* 0x000fec0000010000 */
[----:B------:R-:W1:Y:S02]  /*0330*/  LDS R13, [UR4] ;  /* 0x00000004ff0d7984 */ /* 0x000e640008000800 */
[----:B-1----:R-:W-:-:S04]  /*0340*/  FADD R13, RZ, R13 ;  /* 0x0000000dff0d7221 */ /* 0x002fc80000000000 */
[----:B------:R-:W-:-:S04]  /*0350*/  FMUL R13, R13, 0.00390625 ;  /* 0x3b8000000d0d7820 */ /* 0x000fc80000400000 */
[--C-:B------:R-:W-:Y:S01]  /*0360*/  FADD R25, R5, -R13.reuse ;  /* 0x8000000d05197221 */ /* 0x100fe20000000000 */
[----:B------:R-:W-:-:S03]  /*0370*/  FADD R27, R4, -R13 ;  /* 0x8000000d041b7221 */ /* 0x000fc60000000000 */
[----:B------:R-:W-:Y:S01]  /*0380*/  FMUL R10, R25, R25 ;  /* 0x00000019190a7220 */ /* 0x000fe20000400000 */
[----:B------:R-:W-:-:S03]  /*0390*/  FADD R11, R6, -R13 ;  /* 0x8000000d060b7221 */ /* 0x000fc60000000000 */
[----:B------:R-:W-:Y:S01]  /*03a0*/  FFMA R10, R27, R27, R10 ;  /* 0x0000001b1b0a7223 */ /* 0x000fe2000000000a */
[----:B------:R-:W-:-:S03]  /*03b0*/  FADD R23, R7, -R13 ;  /* 0x8000000d07177221 */ /* 0x000fc60000000000 */
[----:B------:R-:W-:-:S04]  /*03c0*/  FFMA R10, R11, R11, R10 ;  /* 0x0000000b0b0a7223 */ /* 0x000fc8000000000a */
[----:B------:R-:W-:-:S05]  /*03d0*/  FFMA R10, R23, R23, R10 ;  /* 0x00000017170a7223 */ /* 0x000fca000000000a */
[----:B------:R-:W1:Y:S02]  /*03e0*/  SHFL.BFLY PT, R15, R10, 0x10, 0x1f ;  /* 0x0e001f000a0f7f89 */ /* 0x000e6400000e0000 */
[----:B-1----:R-:W-:-:S05]  /*03f0*/  FADD R15, R10, R15 ;  /* 0x0000000f0a0f7221 */ /* 0x002fca0000000000 */
[----:B------:R-:W1:Y:S02]  /*0400*/  SHFL.BFLY PT, R16, R15, 0x8, 0x1f ;  /* 0x0d001f000f107f89 */ /* 0x000e6400000e0000 */
[----:B-1----:R-:W-:-:S05]  /*0410*/  FADD R16, R15, R16 ;  /* 0x000000100f107221 */ /* 0x002fca0000000000 */
[----:B------:R-:W1:Y:S02]  /*0420*/  SHFL.BFLY PT, R17, R16, 0x4, 0x1f ;  /* 0x0c801f0010117f89 */ /* 0x000e6400000e0000 */
[----:B-1----:R-:W-:-:S05]  /*0430*/  FADD R17, R16, R17 ;  /* 0x0000001110117221 */ /* 0x002fca0000000000 */
[----:B------:R-:W1:Y:S02]  /*0440*/  SHFL.BFLY PT, R18, R17, 0x2, 0x1f ;  /* 0x0c401f0011127f89 */ /* 0x000e6400000e0000 */
[----:B-1----:R-:W-:Y:S01]  /*0450*/  FADD R18, R17, R18 ;  /* 0x0000001211127221 */ /* 0x002fe20000000000 */
[----:B------:R-:W-:Y:S01]  /*0460*/  HFMA2.MMA R20, -RZ, RZ, 0.9375, 0 ;  /* 0x3b800000ff147435 */ /* 0x000fe200000001ff */
[----:B------:R-:W1:Y:S03]  /*0470*/  LDC.64 R16, c[0x0][0x230] ;  /* 0x00008c00ff107b82 */ /* 0x000e660000000a00 */
[----:B------:R-:W2:Y:S02]  /*0480*/  SHFL.BFLY PT, R19, R18, 0x1, 0x1f ;  /* 0x0c201f0012137f89 */ /* 0x000ea400000e0000 */
[----:B--2---:R-:W-:-:S03]  /*0490*/  FADD R19, R18, R19 ;  /* 0x0000001312137221 */ /* 0x004fc60000000000 */
[----:B------:R-:W-:Y:S06]  /*04a0*/  BAR.SYNC.DEFER_BLOCKING 0x0 ;  /* 0x0000000000007b1d */ /* 0x000fec0000010000 */
[----:B------:R2:W-:Y:S02]  /*04b0*/  @!P1 STS [R14+UR4], R19 ;  /* 0x000000130e009988 */ /* 0x0005e40008000804 */
[----:B------:R-:W-:Y:S08]  /*04c0*/  BAR.SYNC.DEFER_BLOCKING 0x0 ;  /* 0x0000000000007b1d */ /* 0x000ff00000010000 */
[----:B--2---:R-:W2:Y:S01]  /*04d0*/  LDC.64 R18, c[0x0][0x220] ;  /* 0x00008800ff127b82 */ /* 0x004ea20000000a00 */
[----:B------:R-:W3:Y:S04]  /*04e0*/  @!P2 LDS R8, [R9+UR4] ;  /* 0x000000040908a984 */ /* 0x000ee80008000800 */
[----:B---3--:R-:W3:Y:S02]  /*04f0*/  SHFL.BFLY PT, R15, R8, 0x1, 0x1f ;  /* 0x0c201f00080f7f89 */ /* 0x008ee400000e0000 */
[----:B---3--:R-:W-:-:S05]  /*0500*/  FADD R10, R8, R15 ;  /* 0x0000000f080a7221 */ /* 0x008fca0000000000 */
[----:B------:R-:W-:Y:S01]  /*0510*/  @P0 STS [R9+UR4], R10 ;  /* 0x0000000a09000988 */ /* 0x000fe20008000804 */
[----:B------:R-:W-:Y:S06]  /*0520*/  BAR.SYNC.DEFER_BLOCKING 0x0 ;  /* 0x0000000000007b1d */ /* 0x000fec0000010000 */
[----:B------:R-:W3:Y:S01]  /*0530*/  LDS R15, [UR4] ;  /* 0x00000004ff0f7984 */ /* 0x000ee20008000800 */
[----:B------:R-:W-:Y:S01]  /*0540*/  LOP3.LUT P4, RZ, R21, 0x3f, RZ, 0xc0, !PT ;  /* 0x0000003f15ff7812 */ /* 0x000fe2000788c0ff */
[----:B---3--:R-:W-:-:S04]  /*0550*/  FADD R15, RZ, R15 ;  /* 0x0000000fff0f7221 */ /* 0x008fc80000000000 */
[----:B------:R-:W-:Y:S02]  /*0560*/  FFMA R20, R15, R20, 9.9999997473787516356e-06 ;  /* 0x3727c5ac0f147423 */ /* 0x000fe40000000014 */
[----:B------:R-:W3:Y:S04]  /*0570*/  LDC.64 R14, c[0x0][0x228] ;  /* 0x00008a00ff0e7b82 */ /* 0x000ee80000000a00 */
[----:B------:R-:W4:Y:S02]  /*0580*/  MUFU.RSQ R20, R20 ;  /* 0x0000001400147308 */ /* 0x000f240000001400 */
[-C--:B----4-:R-:W-:Y:S01]  /*0590*/  FMUL R10, R11, R20.reuse ;  /* 0x000000140b0a7220 */ /* 0x090fe20000400000 */
[-C--:B------:R-:W-:Y:S01]  /*05a0*/  FMUL R8, R27, R20.reuse ;  /* 0x000000141b087220 */ /* 0x080fe20000400000 */
[-C--:B------:R-:W-:Y:S01]  /*05b0*/  FMUL R9, R25, R20.reuse ;  /* 0x0000001419097220 */ /* 0x080fe20000400000 */
[----:B------:R-:W-:-:S02]  /*05c0*/  FMUL R11, R23, R20 ;  /* 0x00000014170b7220 */ /* 0x000fc40000400000 */
[----:B------:R-:W-:Y:S02]  /*05d0*/  FSETP.GT.AND P2, PT, R10, RZ, PT ;  /* 0x000000ff0a00720b */ /* 0x000fe40003f44000 */
[----:B------:R-:W-:Y:S02]  /*05e0*/  FSETP.GT.AND P0, PT, R8, RZ, PT ;  /* 0x000000ff0800720b */ /* 0x000fe40003f04000 */
[----:B------:R-:W-:Y:S02]  /*05f0*/  FSETP.GT.AND P1, PT, R9, RZ, PT ;  /* 0x000000ff0900720b */ /* 0x000fe40003f24000 */
[----:B------:R-:W-:Y:S01]  /*0600*/  FSETP.GT.AND P3, PT, R11, RZ, PT ;  /* 0x000000ff0b00720b */ /* 0x000fe20003f64000 */
[----:B---3--:R-:W-:Y:S01]  /*0610*/  IMAD.WIDE R14, R12, 0x4, R14 ;  /* 0x000000040c0e7825 */ /* 0x008fe200078e020e */
[----:B------:R3:W-:Y:S03]  /*0620*/  STG.E.128 desc[UR6][R2.64], R4 ;  /* 0x0000000402007986 */ /* 0x0007e6000c101d06 */
[----:B-1----:R-:W-:-:S04]  /*0630*/  IMAD.WIDE R16, R0, 0x4, R16 ;  /* 0x0000000400107825 */ /* 0x002fc800078e0210 */
[----:B------:R-:W-:Y:S01]  /*0640*/  @!P2 FMUL R10, R10, 0.20000000298023223877 ;  /* 0x3e4ccccd0a0aa820 */ /* 0x000fe20000400000 */
[----:B------:R-:W-:Y:S01]  /*0650*/  @!P0 FMUL R8, R8, 0.20000000298023223877 ;  /* 0x3e4ccccd08088820 */ /* 0x000fe20000400000 */
[----:B------:R-:W-:Y:S02]  /*0660*/  @!P1 FMUL R9, R9, 0.20000000298023223877 ;  /* 0x3e4ccccd09099820 */ /* 0x000fe40000400000 */
[----:B------:R-:W-:Y:S01]  /*0670*/  @!P3 FMUL R11, R11, 0.20000000298023223877 ;  /* 0x3e4ccccd0b0bb820 */ /* 0x000fe20000400000 */
[----:B--2---:R-:W-:-:S04]  /*0680*/  IMAD.WIDE R18, R0, 0x4, R18 ;  /* 0x0000000400127825 */ /* 0x004fc800078e0212 */
[----:B------:R3:W-:Y:S04]  /*0690*/  STG.E.128 desc[UR6][R14.64], R8 ;  /* 0x000000080e007986 */ /* 0x0007e8000c101d06 */
[----:B------:R3:W-:Y:S01]  /*06a0*/  @!P4 STG.E desc[UR6][R16.64], R20 ;  /* 0x000000141000c986 */ /* 0x0007e2000c101906 */
[----:B------:R-:W-:Y:S05]  /*06b0*/  @P4 EXIT ;  /* 0x000000000000494d */ /* 0x000fea0003800000 */
[----:B------:R-:W-:Y:S01]  /*06c0*/  STG.E desc[UR6][R18.64], R13 ;  /* 0x0000000d12007986 */ /* 0x000fe2000c101906 */
[----:B------:R-:W-:Y:S05]  /*06d0*/  EXIT ;  /* 0x000000000000794d */ /* 0x000fea0003800000 */
.L_x_0:
[----:B------:R-:W-:-:S00]  /*06e0*/  BRA `(.L_x_0) ;  /* 0xfffffffc00fc7947 */ /* 0x000fc0000383ffff */
[----:B------:R-:W-:-:S00]  /*06f0*/  NOP ;  /* 0x0000000000007918 */ /* 0x000fc00000000000 */
        /* <DEDUP_REMOVED lines=8> */
.L_x_1:


//--------------------- .nv.global.init           --------------------------
	.section	.nv.global.init,"aw",@progbits
.nv.global.init:
	.type		_$_str,@object
	.size		_$_str,(.L_0 - _$_str)
_$_str:
        /*0000*/ 	.byte	0x5f, 0x5f, 0x43, 0x55, 0x44, 0x41, 0x5f, 0x46, 0x54, 0x5a, 0x00
.L_0:


//--------------------- .nv.shared.triton_per_fused__native_batch_norm_legit_convolution_leaky_relu_1 --------------------------
	.section	.nv.shared.triton_per_fused__native_batch_norm_legit_convolution_leaky_relu_1,"aw",@nobits
	.sectionflags	@""
	.align	16
	.zero		1024


//--------------------- .nv.constant0.triton_per_fused__native_batch_norm_legit_convolution_leaky_relu_1 --------------------------
	.section	.nv.constant0.triton_per_fused__native_batch_norm_legit_convolution_leaky_relu_1,"a",@progbits
	.sectionflags	@""
	.align	4
.nv.constant0.triton_per_fused__native_batch_norm_legit_convolution_leaky_relu_1:
	.zero		576
